//
// Generated by NVIDIA NVVM Compiler
//
// Compiler Build ID: CL-36424714
// Cuda compilation tools, release 13.0, V13.0.88
// Based on NVVM 20.0.0
//

.version 9.0
.target sm_100
.address_size 64

	// .globl	_Z18blockadaptN_kernelPKfPfS1_S1_ii
// _ZZ18blockadaptN_kernelPKfPfS1_S1_iiE1e has been demoted
// _ZZ18blockadaptN_kernelPKfPfS1_S1_iiE1f has been demoted
// _ZZ13adaptN_kernelPKfPfS1_S1_iiE4temp has been demoted
// _ZZ13adaptN_kernelPKfPfS1_S1_iiE1e has been demoted

.visible .entry _Z18blockadaptN_kernelPKfPfS1_S1_ii(
	.param .u64 .ptr .align 1 _Z18blockadaptN_kernelPKfPfS1_S1_ii_param_0,
	.param .u64 .ptr .align 1 _Z18blockadaptN_kernelPKfPfS1_S1_ii_param_1,
	.param .u64 .ptr .align 1 _Z18blockadaptN_kernelPKfPfS1_S1_ii_param_2,
	.param .u64 .ptr .align 1 _Z18blockadaptN_kernelPKfPfS1_S1_ii_param_3,
	.param .u32 _Z18blockadaptN_kernelPKfPfS1_S1_ii_param_4,
	.param .u32 _Z18blockadaptN_kernelPKfPfS1_S1_ii_param_5
)
{
	.reg .pred 	%p<12>;
	.reg .b32 	%r<46>;
	.reg .b32 	%f<91>;
	.reg .b64 	%rd<15>;
	.reg .b64 	%fd<6>;
	// demoted variable
	.shared .align 4 .b8 _ZZ18blockadaptN_kernelPKfPfS1_S1_iiE1e[4096];
	// demoted variable
	.shared .align 4 .f32 _ZZ18blockadaptN_kernelPKfPfS1_S1_iiE1f;
	ld.param.u64 	%rd3, [_Z18blockadaptN_kernelPKfPfS1_S1_ii_param_0];
	ld.param.u64 	%rd4, [_Z18blockadaptN_kernelPKfPfS1_S1_ii_param_1];
	ld.param.u64 	%rd2, [_Z18blockadaptN_kernelPKfPfS1_S1_ii_param_2];
	ld.param.u64 	%rd5, [_Z18blockadaptN_kernelPKfPfS1_S1_ii_param_3];
	ld.param.u32 	%r22, [_Z18blockadaptN_kernelPKfPfS1_S1_ii_param_4];
	ld.param.u32 	%r23, [_Z18blockadaptN_kernelPKfPfS1_S1_ii_param_5];
	cvta.to.global.u64 	%rd6, %rd5;
	cvta.to.global.u64 	%rd7, %rd4;
	cvta.to.global.u64 	%rd8, %rd3;
	mov.u32 	%r1, %tid.x;
	mul.wide.u32 	%rd9, %r1, 4;
	add.s64 	%rd1, %rd8, %rd9;
	ld.global.f32 	%f14, [%rd1];
	add.s64 	%rd10, %rd7, %rd9;
	ld.global.f32 	%f15, [%rd10];
	add.s64 	%rd11, %rd6, %rd9;
	ld.global.f32 	%f16, [%rd11];
	sub.f32 	%f17, %f15, %f16;
	mul.f32 	%f18, %f14, %f17;
	shl.b32 	%r24, %r1, 2;
	mov.u32 	%r25, _ZZ18blockadaptN_kernelPKfPfS1_S1_iiE1e;
	add.s32 	%r26, %r25, %r24;
	st.shared.f32 	[%r26], %f18;
	bar.sync 	0;
	setp.ne.s32 	%p1, %r1, 0;
	@%p1 bra 	$L__BB0_15;
	mov.b32 	%r27, 0;
	st.shared.u32 	[_ZZ18blockadaptN_kernelPKfPfS1_S1_iiE1f], %r27;
	setp.lt.s32 	%p2, %r23, 1;
	@%p2 bra 	$L__BB0_15;
	and.b32  	%r2, %r23, 15;
	setp.lt.u32 	%p3, %r23, 16;
	mov.b32 	%r42, 0;
	mov.f32 	%f90, 0f00000000;
	@%p3 bra 	$L__BB0_5;
	and.b32  	%r42, %r23, 2147483632;
	add.s32 	%r39, %r25, 32;
	neg.s32 	%r40, %r42;
	mov.f32 	%f90, 0f00000000;
$L__BB0_4:
	.pragma "nounroll";
	ld.shared.f32 	%f22, [%r39+-32];
	add.f32 	%f23, %f22, %f90;
	ld.shared.f32 	%f24, [%r39+-28];
	add.f32 	%f25, %f24, %f23;
	ld.shared.f32 	%f26, [%r39+-24];
	add.f32 	%f27, %f26, %f25;
	ld.shared.f32 	%f28, [%r39+-20];
	add.f32 	%f29, %f28, %f27;
	ld.shared.f32 	%f30, [%r39+-16];
	add.f32 	%f31, %f30, %f29;
	ld.shared.f32 	%f32, [%r39+-12];
	add.f32 	%f33, %f32, %f31;
	ld.shared.f32 	%f34, [%r39+-8];
	add.f32 	%f35, %f34, %f33;
	ld.shared.f32 	%f36, [%r39+-4];
	add.f32 	%f37, %f36, %f35;
	ld.shared.f32 	%f38, [%r39];
	add.f32 	%f39, %f38, %f37;
	ld.shared.f32 	%f40, [%r39+4];
	add.f32 	%f41, %f40, %f39;
	ld.shared.f32 	%f42, [%r39+8];
	add.f32 	%f43, %f42, %f41;
	ld.shared.f32 	%f44, [%r39+12];
	add.f32 	%f45, %f44, %f43;
	ld.shared.f32 	%f46, [%r39+16];
	add.f32 	%f47, %f46, %f45;
	ld.shared.f32 	%f48, [%r39+20];
	add.f32 	%f49, %f48, %f47;
	ld.shared.f32 	%f50, [%r39+24];
	add.f32 	%f51, %f50, %f49;
	ld.shared.f32 	%f52, [%r39+28];
	add.f32 	%f90, %f52, %f51;
	add.s32 	%r40, %r40, 16;
	add.s32 	%r39, %r39, 64;
	setp.ne.s32 	%p4, %r40, 0;
	@%p4 bra 	$L__BB0_4;
$L__BB0_5:
	setp.eq.s32 	%p5, %r2, 0;
	@%p5 bra 	$L__BB0_14;
	and.b32  	%r10, %r23, 7;
	setp.lt.u32 	%p6, %r2, 8;
	@%p6 bra 	$L__BB0_8;
	shl.b32 	%r31, %r42, 2;
	add.s32 	%r33, %r25, %r31;
	ld.shared.f32 	%f54, [%r33];
	add.f32 	%f55, %f54, %f90;
	ld.shared.f32 	%f56, [%r33+4];
	add.f32 	%f57, %f56, %f55;
	ld.shared.f32 	%f58, [%r33+8];
	add.f32 	%f59, %f58, %f57;
	ld.shared.f32 	%f60, [%r33+12];
	add.f32 	%f61, %f60, %f59;
	ld.shared.f32 	%f62, [%r33+16];
	add.f32 	%f63, %f62, %f61;
	ld.shared.f32 	%f64, [%r33+20];
	add.f32 	%f65, %f64, %f63;
	ld.shared.f32 	%f66, [%r33+24];
	add.f32 	%f67, %f66, %f65;
	ld.shared.f32 	%f68, [%r33+28];
	add.f32 	%f90, %f68, %f67;
	add.s32 	%r42, %r42, 8;
$L__BB0_8:
	setp.eq.s32 	%p7, %r10, 0;
	@%p7 bra 	$L__BB0_14;
	and.b32  	%r13, %r23, 3;
	setp.lt.u32 	%p8, %r10, 4;
	@%p8 bra 	$L__BB0_11;
	shl.b32 	%r34, %r42, 2;
	add.s32 	%r36, %r25, %r34;
	ld.shared.f32 	%f70, [%r36];
	add.f32 	%f71, %f70, %f90;
	ld.shared.f32 	%f72, [%r36+4];
	add.f32 	%f73, %f72, %f71;
	ld.shared.f32 	%f74, [%r36+8];
	add.f32 	%f75, %f74, %f73;
	ld.shared.f32 	%f76, [%r36+12];
	add.f32 	%f90, %f76, %f75;
	add.s32 	%r42, %r42, 4;
$L__BB0_11:
	setp.eq.s32 	%p9, %r13, 0;
	@%p9 bra 	$L__BB0_14;
	shl.b32 	%r37, %r42, 2;
	add.s32 	%r45, %r25, %r37;
	neg.s32 	%r44, %r13;
$L__BB0_13:
	.pragma "nounroll";
	ld.shared.f32 	%f77, [%r45];
	add.f32 	%f90, %f77, %f90;
	add.s32 	%r45, %r45, 4;
	add.s32 	%r44, %r44, 1;
	setp.ne.s32 	%p10, %r44, 0;
	@%p10 bra 	$L__BB0_13;
$L__BB0_14:
	st.shared.f32 	[_ZZ18blockadaptN_kernelPKfPfS1_S1_iiE1f], %f90;
$L__BB0_15:
	bar.sync 	0;
	setp.lt.s32 	%p11, %r1, %r22;
	@%p11 bra 	$L__BB0_17;
	ld.global.f32 	%f78, [%rd1];
	cvt.f64.f32 	%fd1, %f78;
	mul.f64 	%fd2, %fd1, 0dBF0A36E2EB1C432D;
	ld.shared.f32 	%f79, [_ZZ18blockadaptN_kernelPKfPfS1_S1_iiE1f];
	cvt.f64.f32 	%fd3, %f79;
	cvta.to.global.u64 	%rd12, %rd2;
	add.s64 	%rd14, %rd12, %rd9;
	ld.global.f32 	%f80, [%rd14];
	cvt.f64.f32 	%fd4, %f80;
	fma.rn.f64 	%fd5, %fd2, %fd3, %fd4;
	cvt.rn.f32.f64 	%f81, %fd5;
	st.global.f32 	[%rd14], %f81;
$L__BB0_17:
	ret;

}
	// .globl	_Z13adaptN_kernelPKfPfS1_S1_ii
.visible .entry _Z13adaptN_kernelPKfPfS1_S1_ii(
	.param .u64 .ptr .align 1 _Z13adaptN_kernelPKfPfS1_S1_ii_param_0,
	.param .u64 .ptr .align 1 _Z13adaptN_kernelPKfPfS1_S1_ii_param_1,
	.param .u64 .ptr .align 1 _Z13adaptN_kernelPKfPfS1_S1_ii_param_2,
	.param .u64 .ptr .align 1 _Z13adaptN_kernelPKfPfS1_S1_ii_param_3,
	.param .u32 _Z13adaptN_kernelPKfPfS1_S1_ii_param_4,
	.param .u32 _Z13adaptN_kernelPKfPfS1_S1_ii_param_5
)
{
	.reg .pred 	%p<15>;
	.reg .b32 	%r<46>;
	.reg .b32 	%f<93>;
	.reg .b64 	%rd<16>;
	.reg .b64 	%fd<6>;
	// demoted variable
	.shared .align 4 .b8 _ZZ13adaptN_kernelPKfPfS1_S1_iiE4temp[4096];
	// demoted variable
	.shared .align 4 .f32 _ZZ13adaptN_kernelPKfPfS1_S1_iiE1e;
	ld.param.u64 	%rd6, [_Z13adaptN_kernelPKfPfS1_S1_ii_param_0];
	ld.param.u64 	%rd7, [_Z13adaptN_kernelPKfPfS1_S1_ii_param_1];
	ld.param.u64 	%rd8, [_Z13adaptN_kernelPKfPfS1_S1_ii_param_2];
	ld.param.u64 	%rd9, [_Z13adaptN_kernelPKfPfS1_S1_ii_param_3];
	ld.param.u32 	%r23, [_Z13adaptN_kernelPKfPfS1_S1_ii_param_4];
	ld.param.u32 	%r24, [_Z13adaptN_kernelPKfPfS1_S1_ii_param_5];
	mov.u32 	%r1, %tid.x;
	setp.ge.s32 	%p1, %r1, %r23;
	setp.lt.s32 	%p2, %r24, 1;
	or.pred  	%p3, %p1, %p2;
	@%p3 bra 	$L__BB1_18;
	cvta.to.global.u64 	%rd10, %rd8;
	mul.wide.u32 	%rd11, %r1, 4;
	add.s64 	%rd1, %rd10, %rd11;
	shl.b32 	%r26, %r1, 2;
	mov.u32 	%r27, _ZZ13adaptN_kernelPKfPfS1_S1_iiE4temp;
	add.s32 	%r2, %r27, %r26;
	add.s32 	%r3, %r23, -1;
	and.b32  	%r4, %r23, 15;
	add.s32 	%r5, %r4, -1;
	and.b32  	%r6, %r23, 7;
	add.s32 	%r7, %r6, -1;
	and.b32  	%r8, %r23, -16;
	and.b32  	%r9, %r23, 3;
	neg.s32 	%r10, %r8;
	cvta.to.global.u64 	%rd2, %rd6;
	cvta.to.global.u64 	%rd3, %rd9;
	cvta.to.global.u64 	%rd4, %rd7;
	mov.b32 	%r40, 0;
$L__BB1_2:
	setp.ne.s32 	%p4, %r1, 0;
	bar.sync 	0;
	ld.global.f32 	%f15, [%rd1];
	add.s32 	%r28, %r40, %r1;
	mul.wide.u32 	%rd12, %r28, 4;
	add.s64 	%rd5, %rd2, %rd12;
	ld.global.f32 	%f16, [%rd5];
	mul.f32 	%f17, %f15, %f16;
	st.shared.f32 	[%r2], %f17;
	bar.sync 	0;
	@%p4 bra 	$L__BB1_17;
	setp.lt.u32 	%p5, %r3, 15;
	mov.f32 	%f92, 0f00000000;
	mov.b32 	%r44, 0;
	@%p5 bra 	$L__BB1_6;
	add.s32 	%r41, %r27, 32;
	mov.f32 	%f92, 0f00000000;
	mov.u32 	%r42, %r10;
$L__BB1_5:
	.pragma "nounroll";
	ld.shared.f32 	%f21, [%r41+-32];
	add.f32 	%f22, %f92, %f21;
	ld.shared.f32 	%f23, [%r41+-28];
	add.f32 	%f24, %f22, %f23;
	ld.shared.f32 	%f25, [%r41+-24];
	add.f32 	%f26, %f24, %f25;
	ld.shared.f32 	%f27, [%r41+-20];
	add.f32 	%f28, %f26, %f27;
	ld.shared.f32 	%f29, [%r41+-16];
	add.f32 	%f30, %f28, %f29;
	ld.shared.f32 	%f31, [%r41+-12];
	add.f32 	%f32, %f30, %f31;
	ld.shared.f32 	%f33, [%r41+-8];
	add.f32 	%f34, %f32, %f33;
	ld.shared.f32 	%f35, [%r41+-4];
	add.f32 	%f36, %f34, %f35;
	ld.shared.f32 	%f37, [%r41];
	add.f32 	%f38, %f36, %f37;
	ld.shared.f32 	%f39, [%r41+4];
	add.f32 	%f40, %f38, %f39;
	ld.shared.f32 	%f41, [%r41+8];
	add.f32 	%f42, %f40, %f41;
	ld.shared.f32 	%f43, [%r41+12];
	add.f32 	%f44, %f42, %f43;
	ld.shared.f32 	%f45, [%r41+16];
	add.f32 	%f46, %f44, %f45;
	ld.shared.f32 	%f47, [%r41+20];
	add.f32 	%f48, %f46, %f47;
	ld.shared.f32 	%f49, [%r41+24];
	add.f32 	%f50, %f48, %f49;
	ld.shared.f32 	%f51, [%r41+28];
	add.f32 	%f92, %f50, %f51;
	add.s32 	%r42, %r42, 16;
	add.s32 	%r41, %r41, 64;
	setp.ne.s32 	%p6, %r42, 0;
	mov.u32 	%r44, %r8;
	@%p6 bra 	$L__BB1_5;
$L__BB1_6:
	setp.eq.s32 	%p7, %r4, 0;
	@%p7 bra 	$L__BB1_16;
	setp.lt.u32 	%p8, %r5, 7;
	@%p8 bra 	$L__BB1_9;
	shl.b32 	%r32, %r44, 2;
	add.s32 	%r34, %r27, %r32;
	ld.shared.f32 	%f53, [%r34];
	add.f32 	%f54, %f92, %f53;
	ld.shared.f32 	%f55, [%r34+4];
	add.f32 	%f56, %f54, %f55;
	ld.shared.f32 	%f57, [%r34+8];
	add.f32 	%f58, %f56, %f57;
	ld.shared.f32 	%f59, [%r34+12];
	add.f32 	%f60, %f58, %f59;
	ld.shared.f32 	%f61, [%r34+16];
	add.f32 	%f62, %f60, %f61;
	ld.shared.f32 	%f63, [%r34+20];
	add.f32 	%f64, %f62, %f63;
	ld.shared.f32 	%f65, [%r34+24];
	add.f32 	%f66, %f64, %f65;
	ld.shared.f32 	%f67, [%r34+28];
	add.f32 	%f92, %f66, %f67;
	add.s32 	%r44, %r44, 8;
$L__BB1_9:
	setp.eq.s32 	%p9, %r6, 0;
	@%p9 bra 	$L__BB1_16;
	setp.lt.u32 	%p10, %r7, 3;
	@%p10 bra 	$L__BB1_12;
	shl.b32 	%r35, %r44, 2;
	add.s32 	%r37, %r27, %r35;
	ld.shared.f32 	%f69, [%r37];
	add.f32 	%f70, %f92, %f69;
	ld.shared.f32 	%f71, [%r37+4];
	add.f32 	%f72, %f70, %f71;
	ld.shared.f32 	%f73, [%r37+8];
	add.f32 	%f74, %f72, %f73;
	ld.shared.f32 	%f75, [%r37+12];
	add.f32 	%f92, %f74, %f75;
	add.s32 	%r44, %r44, 4;
$L__BB1_12:
	setp.eq.s32 	%p11, %r9, 0;
	@%p11 bra 	$L__BB1_16;
	setp.eq.s32 	%p12, %r9, 1;
	shl.b32 	%r38, %r44, 2;
	add.s32 	%r21, %r27, %r38;
	ld.shared.f32 	%f76, [%r21];
	add.f32 	%f92, %f92, %f76;
	@%p12 bra 	$L__BB1_16;
	setp.eq.s32 	%p13, %r9, 2;
	ld.shared.f32 	%f77, [%r21+4];
	add.f32 	%f92, %f92, %f77;
	@%p13 bra 	$L__BB1_16;
	ld.shared.f32 	%f78, [%r21+8];
	add.f32 	%f92, %f92, %f78;
$L__BB1_16:
	mul.wide.u32 	%rd13, %r40, 4;
	add.s64 	%rd14, %rd3, %rd13;
	ld.global.f32 	%f79, [%rd14];
	sub.f32 	%f80, %f92, %f79;
	st.shared.f32 	[_ZZ13adaptN_kernelPKfPfS1_S1_iiE1e], %f80;
	add.s64 	%rd15, %rd4, %rd13;
	st.global.f32 	[%rd15], %f92;
$L__BB1_17:
	bar.sync 	0;
	ld.global.f32 	%f81, [%rd5];
	cvt.f64.f32 	%fd1, %f81;
	mul.f64 	%fd2, %fd1, 0dBF0A36E2EB1C432D;
	ld.shared.f32 	%f82, [_ZZ13adaptN_kernelPKfPfS1_S1_iiE1e];
	cvt.f64.f32 	%fd3, %f82;
	ld.global.f32 	%f83, [%rd1];
	cvt.f64.f32 	%fd4, %f83;
	fma.rn.f64 	%fd5, %fd2, %fd3, %fd4;
	cvt.rn.f32.f64 	%f84, %fd5;
	st.global.f32 	[%rd1], %f84;
	add.s32 	%r40, %r40, 1;
	setp.ne.s32 	%p14, %r40, %r24;
	@%p14 bra 	$L__BB1_2;
$L__BB1_18:
	ret;

}


// ===== COMPILED SASS (sm_100) =====

	.target	sm_100

	.elftype	@"ET_EXEC"


//--------------------- .note.nv.tkinfo           --------------------------
	.section	.note.nv.tkinfo,"",@"SHT_NOTE"
	.sectionflags	@"SHF_NOTE_NV_TKINFO"
	.tkinfo
        /*0018*/ 	.word	0x00000002
        /*0030*/ 	.string	""
        /*0030*/ 	.string	"ptxas"
        /*0030*/ 	.string	"Cuda compilation tools, release 13.0, V13.0.88"
        /*0030*/ 	.string	"Build cuda_13.0.r13.0/compiler.36424714_0"
        /*0030*/ 	.string	"-arch sm_100 -m 64 "



//--------------------- .note.nv.cuinfo           --------------------------
	.section	.note.nv.cuinfo,"",@"SHT_NOTE"
	.sectionflags	@"SHF_NOTE_NV_CUINFO"
        /*0018*/ 	.short	0x0002
        /*001a*/ 	.short	0x0064
        /*001c*/ 	.short	0x0082
	.zero		2


//--------------------- .nv.info                  --------------------------
	.section	.nv.info,"",@"SHT_CUDA_INFO"
	.align	4


	//----- nvinfo : EIATTR_REGCOUNT
	.align		4
        /*0000*/ 	.byte	0x04, 0x2f
        /*0002*/ 	.short	(.L_1 - .L_0)
	.align		4
.L_0:
        /*0004*/ 	.word	index@(_Z18blockadaptN_kernelPKfPfS1_S1_ii)
        /*0008*/ 	.word	0x00000016


	//----- nvinfo : EIATTR_FRAME_SIZE
	.align		4
.L_1:
        /*000c*/ 	.byte	0x04, 0x11
        /*000e*/ 	.short	(.L_3 - .L_2)
	.align		4
.L_2:
        /*0010*/ 	.word	index@(_Z18blockadaptN_kernelPKfPfS1_S1_ii)
        /*0014*/ 	.word	0x00000000


	//----- nvinfo : EIATTR_REGCOUNT
	.align		4
.L_3:
        /*0018*/ 	.byte	0x04, 0x2f
        /*001a*/ 	.short	(.L_5 - .L_4)
	.align		4
.L_4:
        /*001c*/ 	.word	index@(_Z13adaptN_kernelPKfPfS1_S1_ii)
        /*0020*/ 	.word	0x0000001e


	//----- nvinfo : EIATTR_FRAME_SIZE
	.align		4
.L_5:
        /*0024*/ 	.byte	0x04, 0x11
        /*0026*/ 	.short	(.L_7 - .L_6)
	.align		4
.L_6:
        /*0028*/ 	.word	index@(_Z13adaptN_kernelPKfPfS1_S1_ii)
        /*002c*/ 	.word	0x00000000


	//----- nvinfo : EIATTR_MIN_STACK_SIZE
	.align		4
.L_7:
        /*0030*/ 	.byte	0x04, 0x12
        /*0032*/ 	.short	(.L_9 - .L_8)
	.align		4
.L_8:
        /*0034*/ 	.word	index@(_Z13adaptN_kernelPKfPfS1_S1_ii)
        /*0038*/ 	.word	0x00000000


	//----- nvinfo : EIATTR_MIN_STACK_SIZE
	.align		4
.L_9:
        /*003c*/ 	.byte	0x04, 0x12
        /*003e*/ 	.short	(.L_11 - .L_10)
	.align		4
.L_10:
        /*0040*/ 	.word	index@(_Z18blockadaptN_kernelPKfPfS1_S1_ii)
        /*0044*/ 	.word	0x00000000
.L_11:


//--------------------- .nv.compat                --------------------------
	.section	.nv.compat,"",@"SHT_CUDA_COMPAT_INFO"
	.align	4
        /*0000*/ 	.byte	0x02, 0x09, 0x00, 0x00, 0x02, 0x02, 0x01, 0x00, 0x02, 0x05, 0x05, 0x00, 0x03, 0x07, 0x01, 0x01
        /*0010*/ 	.byte	0x02, 0x03, 0x00, 0x00, 0x02, 0x06, 0x01, 0x00, 0x04, 0x0b, 0x08, 0x00, 0x01, 0x00, 0x00, 0x00
        /*0020*/ 	.byte	0x00, 0x00, 0x00, 0x00


//--------------------- .nv.info._Z13adaptN_kernelPKfPfS1_S1_ii --------------------------
	.section	.nv.info._Z13adaptN_kernelPKfPfS1_S1_ii,"",@"SHT_CUDA_INFO"
	.sectionflags	@""
	.align	4


	//----- nvinfo : EIATTR_CUDA_API_VERSION
	.align		4
        /*0000*/ 	.byte	0x04, 0x37
        /*0002*/ 	.short	(.L_13 - .L_12)
.L_12:
        /*0004*/ 	.word	0x00000082


	//----- nvinfo : EIATTR_KPARAM_INFO
	.align		4
.L_13:
        /*0008*/ 	.byte	0x04, 0x17
        /*000a*/ 	.short	(.L_15 - .L_14)
.L_14:
        /*000c*/ 	.word	0x00000000
        /*0010*/ 	.short	0x0005
        /*0012*/ 	.short	0x0024
        /*0014*/ 	.byte	0x00, 0xf0, 0x11, 0x00


	//----- nvinfo : EIATTR_KPARAM_INFO
	.align		4
.L_15:
        /*0018*/ 	.byte	0x04, 0x17
        /*001a*/ 	.short	(.L_17 - .L_16)
.L_16:
        /*001c*/ 	.word	0x00000000
        /*0020*/ 	.short	0x0004
        /*0022*/ 	.short	0x0020
        /*0024*/ 	.byte	0x00, 0xf0, 0x11, 0x00


	//----- nvinfo : EIATTR_KPARAM_INFO
	.align		4
.L_17:
        /*0028*/ 	.byte	0x04, 0x17
        /*002a*/ 	.short	(.L_19 - .L_18)
.L_18:
        /*002c*/ 	.word	0x00000000
        /*0030*/ 	.short	0x0003
        /*0032*/ 	.short	0x0018
        /*0034*/ 	.byte	0x00, 0xf5, 0x21, 0x00


	//----- nvinfo : EIATTR_KPARAM_INFO
	.align		4
.L_19:
        /*0038*/ 	.byte	0x04, 0x17
        /*003a*/ 	.short	(.L_21 - .L_20)
.L_20:
        /*003c*/ 	.word	0x00000000
        /*0040*/ 	.short	0x0002
        /*0042*/ 	.short	0x0010
        /*0044*/ 	.byte	0x00, 0xf5, 0x21, 0x00


	//----- nvinfo : EIATTR_KPARAM_INFO
	.align		4
.L_21:
        /*0048*/ 	.byte	0x04, 0x17
        /*004a*/ 	.short	(.L_23 - .L_22)
.L_22:
        /*004c*/ 	.word	0x00000000
        /*0050*/ 	.short	0x0001
        /*0052*/ 	.short	0x0008
        /*0054*/ 	.byte	0x00, 0xf5, 0x21, 0x00


	//----- nvinfo : EIATTR_KPARAM_INFO
	.align		4
.L_23:
        /*0058*/ 	.byte	0x04, 0x17
        /*005a*/ 	.short	(.L_25 - .L_24)
.L_24:
        /*005c*/ 	.word	0x00000000
        /*0060*/ 	.short	0x0000
        /*0062*/ 	.short	0x0000
        /*0064*/ 	.byte	0x00, 0xf5, 0x21, 0x00


	//----- nvinfo : EIATTR_SPARSE_MMA_MASK
	.align		4
.L_25:
        /*0068*/ 	.byte	0x03, 0x50
        /*006a*/ 	.short	0x0000


	//----- nvinfo : EIATTR_MAXREG_COUNT
	.align		4
        /*006c*/ 	.byte	0x03, 0x1b
        /*006e*/ 	.short	0x00ff


	//----- nvinfo : EIATTR_NUM_BARRIERS
	.align		4
        /*0070*/ 	.byte	0x02, 0x4c
        /*0072*/ 	.byte	0x01
	.zero		1


	//----- nvinfo : EIATTR_MERCURY_ISA_VERSION
	.align		4
        /*0074*/ 	.byte	0x03, 0x5f
        /*0076*/ 	.short	0x0101


	//----- nvinfo : EIATTR_UNUSED_LOAD_BYTE_OFFSET
	.align		4
        /*0078*/ 	.byte	0x04, 0x44
        /*007a*/ 	.short	(.L_27 - .L_26)


	//   ....[0]....
.L_26:
        /*007c*/ 	.word	0x00000610
        /*0080*/ 	.word	0x00000fff


	//----- nvinfo : EIATTR_VRC_CTA_INIT_COUNT
	.align		4
.L_27:
        /*0084*/ 	.byte	0x02, 0x4a
	.zero		1
	.zero		1


	//----- nvinfo : EIATTR_EXIT_INSTR_OFFSETS
	.align		4
        /*0088*/ 	.byte	0x04, 0x1c
        /*008a*/ 	.short	(.L_29 - .L_28)


	//   ....[0]....
.L_28:
        /*008c*/ 	.word	0x00000050


	//   ....[1]....
        /*0090*/ 	.word	0x00000870


	//----- nvinfo : EIATTR_CRS_STACK_SIZE
	.align		4
.L_29:
        /*0094*/ 	.byte	0x04, 0x1e
        /*0096*/ 	.short	(.L_31 - .L_30)
.L_30:
        /*0098*/ 	.word	0x00000000


	//----- nvinfo : EIATTR_CBANK_PARAM_SIZE
	.align		4
.L_31:
        /*009c*/ 	.byte	0x03, 0x19
        /*009e*/ 	.short	0x0028


	//----- nvinfo : EIATTR_PARAM_CBANK
	.align		4
        /*00a0*/ 	.byte	0x04, 0x0a
        /*00a2*/ 	.short	(.L_33 - .L_32)
	.align		4
.L_32:
        /*00a4*/ 	.word	index@(.nv.constant0._Z13adaptN_kernelPKfPfS1_S1_ii)
        /*00a8*/ 	.short	0x0380
        /*00aa*/ 	.short	0x0028


	//----- nvinfo : EIATTR_SW_WAR
	.align		4
.L_33:
        /*00ac*/ 	.byte	0x04, 0x36
        /*00ae*/ 	.short	(.L_35 - .L_34)
.L_34:
        /*00b0*/ 	.word	0x00000008
.L_35:


//--------------------- .nv.info._Z18blockadaptN_kernelPKfPfS1_S1_ii --------------------------
	.section	.nv.info._Z18blockadaptN_kernelPKfPfS1_S1_ii,"",@"SHT_CUDA_INFO"
	.sectionflags	@""
	.align	4


	//----- nvinfo : EIATTR_CUDA_API_VERSION
	.align		4
        /*0000*/ 	.byte	0x04, 0x37
        /*0002*/ 	.short	(.L_37 - .L_36)
.L_36:
        /*0004*/ 	.word	0x00000082


	//----- nvinfo : EIATTR_KPARAM_INFO
	.align		4
.L_37:
        /*0008*/ 	.byte	0x04, 0x17
        /*000a*/ 	.short	(.L_39 - .L_38)
.L_38:
        /*000c*/ 	.word	0x00000000
        /*0010*/ 	.short	0x0005
        /*0012*/ 	.short	0x0024
        /*0014*/ 	.byte	0x00, 0xf0, 0x11, 0x00


	//----- nvinfo : EIATTR_KPARAM_INFO
	.align		4
.L_39:
        /*0018*/ 	.byte	0x04, 0x17
        /*001a*/ 	.short	(.L_41 - .L_40)
.L_40:
        /*001c*/ 	.word	0x00000000
        /*0020*/ 	.short	0x0004
        /*0022*/ 	.short	0x0020
        /*0024*/ 	.byte	0x00, 0xf0, 0x11, 0x00


	//----- nvinfo : EIATTR_KPARAM_INFO
	.align		4
.L_41:
        /*0028*/ 	.byte	0x04, 0x17
        /*002a*/ 	.short	(.L_43 - .L_42)
.L_42:
        /*002c*/ 	.word	0x00000000
        /*0030*/ 	.short	0x0003
        /*0032*/ 	.short	0x0018
        /*0034*/ 	.byte	0x00, 0xf5, 0x21, 0x00


	//----- nvinfo : EIATTR_KPARAM_INFO
	.align		4
.L_43:
        /*0038*/ 	.byte	0x04, 0x17
        /*003a*/ 	.short	(.L_45 - .L_44)
.L_44:
        /*003c*/ 	.word	0x00000000
        /*0040*/ 	.short	0x0002
        /*0042*/ 	.short	0x0010
        /*0044*/ 	.byte	0x00, 0xf5, 0x21, 0x00


	//----- nvinfo : EIATTR_KPARAM_INFO
	.align		4
.L_45:
        /*0048*/ 	.byte	0x04, 0x17
        /*004a*/ 	.short	(.L_47 - .L_46)
.L_46:
        /*004c*/ 	.word	0x00000000
        /*0050*/ 	.short	0x0001
        /*0052*/ 	.short	0x0008
        /*0054*/ 	.byte	0x00, 0xf5, 0x21, 0x00


	//----- nvinfo : EIATTR_KPARAM_INFO
	.align		4
.L_47:
        /*0058*/ 	.byte	0x04, 0x17
        /*005a*/ 	.short	(.L_49 - .L_48)
.L_48:
        /*005c*/ 	.word	0x00000000
        /*0060*/ 	.short	0x0000
        /*0062*/ 	.short	0x0000
        /*0064*/ 	.byte	0x00, 0xf5, 0x21, 0x00


	//----- nvinfo : EIATTR_SPARSE_MMA_MASK
	.align		4
.L_49:
        /*0068*/ 	.byte	0x03, 0x50
        /*006a*/ 	.short	0x0000


	//----- nvinfo : EIATTR_MAXREG_COUNT
	.align		4
        /*006c*/ 	.byte	0x03, 0x1b
        /*006e*/ 	.short	0x00ff


	//----- nvinfo : EIATTR_NUM_BARRIERS
	.align		4
        /*0070*/ 	.byte	0x02, 0x4c
        /*0072*/ 	.byte	0x01
	.zero		1


	//----- nvinfo : EIATTR_MERCURY_ISA_VERSION
	.align		4
        /*0074*/ 	.byte	0x03, 0x5f
        /*0076*/ 	.short	0x0101


	//----- nvinfo : EIATTR_VRC_CTA_INIT_COUNT
	.align		4
        /*0078*/ 	.byte	0x02, 0x4a
	.zero		1
	.zero		1


	//----- nvinfo : EIATTR_EXIT_INSTR_OFFSETS
	.align		4
        /*007c*/ 	.byte	0x04, 0x1c
        /*007e*/ 	.short	(.L_51 - .L_50)


	//   ....[0]....
.L_50:
        /*0080*/ 	.word	0x00000680


	//   ....[1]....
        /*0084*/ 	.word	0x00000770


	//----- nvinfo : EIATTR_CRS_STACK_SIZE
	.align		4
.L_51:
        /*0088*/ 	.byte	0x04, 0x1e
        /*008a*/ 	.short	(.L_53 - .L_52)
.L_52:
        /*008c*/ 	.word	0x00000000


	//----- nvinfo : EIATTR_CBANK_PARAM_SIZE
	.align		4
.L_53:
        /*0090*/ 	.byte	0x03, 0x19
        /*0092*/ 	.short	0x0028


	//----- nvinfo : EIATTR_PARAM_CBANK
	.align		4
        /*0094*/ 	.byte	0x04, 0x0a
        /*0096*/ 	.short	(.L_55 - .L_54)
	.align		4
.L_54:
        /*0098*/ 	.word	index@(.nv.constant0._Z18blockadaptN_kernelPKfPfS1_S1_ii)
        /*009c*/ 	.short	0x0380
        /*009e*/ 	.short	0x0028


	//----- nvinfo : EIATTR_SW_WAR
	.align		4
.L_55:
        /*00a0*/ 	.byte	0x04, 0x36
        /*00a2*/ 	.short	(.L_57 - .L_56)
.L_56:
        /*00a4*/ 	.word	0x00000008
.L_57:


//--------------------- .nv.callgraph             --------------------------
	.section	.nv.callgraph,"",@"SHT_CUDA_CALLGRAPH"
	.align	4
	.sectionentsize	8
	.align		4
        /*0000*/ 	.word	0x00000000
	.align		4
        /*0004*/ 	.word	0xffffffff
	.align		4
        /*0008*/ 	.word	0x00000000
	.align		4
        /*000c*/ 	.word	0xfffffffe
	.align		4
        /*0010*/ 	.word	0x00000000
	.align		4
        /*0014*/ 	.word	0xfffffffd
	.align		4
        /*0018*/ 	.word	0x00000000
	.align		4
        /*001c*/ 	.word	0xfffffffc


//--------------------- .text._Z13adaptN_kernelPKfPfS1_S1_ii --------------------------
	.section	.text._Z13adaptN_kernelPKfPfS1_S1_ii,"ax",@progbits
	.align	128
        .global         _Z13adaptN_kernelPKfPfS1_S1_ii
        .type           _Z13adaptN_kernelPKfPfS1_S1_ii,@function
        .size           _Z13adaptN_kernelPKfPfS1_S1_ii,(.L_x_18 - _Z13adaptN_kernelPKfPfS1_S1_ii)
        .other          _Z13adaptN_kernelPKfPfS1_S1_ii,@"STO_CUDA_ENTRY STV_DEFAULT"
_Z13adaptN_kernelPKfPfS1_S1_ii:
.text._Z13adaptN_kernelPKfPfS1_S1_ii:
[----:B------:R-:W-:Y:S01]  /*0000*/  LDC R1, c[0x0][0x37c] ;  /* 0x0000df00ff017b82 */ /* 0x000fe20000000800 */
[----:B------:R-:W0:Y:S07]  /*0010*/  S2R R3, SR_TID.X ;  /* 0x0000000000037919 */ /* 0x000e2e0000002100 */
[----:B------:R-:W1:Y:S02]  /*0020*/  LDC.64 R4, c[0x0][0x3a0] ;  /* 0x0000e800ff047b82 */ /* 0x000e640000000a00 */
[----:B-1----:R-:W-:-:S04]  /*0030*/  ISETP.GE.AND P0, PT, R5, 0x1, PT ;  /* 0x000000010500780c */ /* 0x002fc80003f06270 */
[----:B0-----:R-:W-:-:S13]  /*0040*/  ISETP.GE.OR P0, PT, R3, R4, !P0 ;  /* 0x000000040300720c */ /* 0x001fda0004706670 */
[----:B------:R-:W-:Y:S05]  /*0050*/  @P0 EXIT ;  /* 0x000000000000094d */ /* 0x000fea0003800000 */
[----:B------:R-:W0:Y:S01]  /*0060*/  S2UR UR5, SR_CgaCtaId ;  /* 0x00000000000579c3 */ /* 0x000e220000008800 */
[C---:B------:R-:W-:Y:S01]  /*0070*/  LOP3.LUT R19, R4.reuse, 0xf, RZ, 0xc0, !PT ;  /* 0x0000000f04137812 */ /* 0x040fe200078ec0ff */
[----:B------:R-:W-:Y:S01]  /*0080*/  UMOV UR4, 0x400 ;  /* 0x0000040000047882 */ /* 0x000fe20000000000 */
[C---:B------:R-:W-:Y:S01]  /*0090*/  IADD3 R0, PT, PT, R4.reuse, -0x1, RZ ;  /* 0xffffffff04007810 */ /* 0x040fe20007ffe0ff */
[----:B------:R-:W-:Y:S01]  /*00a0*/  HFMA2 R16, -RZ, RZ, 0, 0 ;  /* 0x00000000ff107431 */ /* 0x000fe200000001ff */
[----:B------:R-:W-:Y:S01]  /*00b0*/  LOP3.LUT R18, R4, 0x7, RZ, 0xc0, !PT ;  /* 0x0000000704127812 */ /* 0x000fe200078ec0ff */
[----:B------:R-:W1:Y:S01]  /*00c0*/  LDCU.64 UR8, c[0x0][0x358] ;  /* 0x00006b00ff0877ac */ /* 0x000e620008000a00 */
[----:B------:R-:W-:Y:S01]  /*00d0*/  IADD3 R2, PT, PT, R19, -0x1, RZ ;  /* 0xffffffff13027810 */ /* 0x000fe20007ffe0ff */
[----:B------:R-:W2:Y:S01]  /*00e0*/  LDC.64 R26, c[0x0][0x390] ;  /* 0x0000e400ff1a7b82 */ /* 0x000ea20000000a00 */
[----:B------:R-:W-:Y:S02]  /*00f0*/  ISETP.GE.U32.AND P0, PT, R0, 0xf, PT ;  /* 0x0000000f0000780c */ /* 0x000fe40003f06070 */
[----:B------:R-:W-:-:S02]  /*0100*/  IADD3 R5, PT, PT, R18, -0x1, RZ ;  /* 0xffffffff12057810 */ /* 0x000fc40007ffe0ff */
[----:B------:R-:W-:Y:S02]  /*0110*/  LOP3.LUT R0, R4, 0xfffffff0, RZ, 0xc0, !PT ;  /* 0xfffffff004007812 */ /* 0x000fe400078ec0ff */
[----:B------:R-:W-:Y:S02]  /*0120*/  ISETP.GE.U32.AND P1, PT, R2, 0x7, PT ;  /* 0x000000070200780c */ /* 0x000fe40003f26070 */
[----:B------:R-:W-:Y:S02]  /*0130*/  ISETP.GE.U32.AND P2, PT, R5, 0x3, PT ;  /* 0x000000030500780c */ /* 0x000fe40003f46070 */
[----:B------:R-:W-:Y:S02]  /*0140*/  LOP3.LUT R2, R4, 0x3, RZ, 0xc0, !PT ;  /* 0x0000000304027812 */ /* 0x000fe400078ec0ff */
[----:B------:R-:W-:Y:S01]  /*0150*/  IADD3 R17, PT, PT, -R0, RZ, RZ ;  /* 0x000000ff00117210 */ /* 0x000fe20007ffe1ff */
[----:B0-----:R-:W-:-:S06]  /*0160*/  ULEA UR4, UR5, UR4, 0x18 ;  /* 0x0000000405047291 */ /* 0x001fcc000f8ec0ff */
[C---:B------:R-:W-:Y:S01]  /*0170*/  LEA R20, R3.reuse, UR4, 0x2 ;  /* 0x0000000403147c11 */ /* 0x040fe2000f8e10ff */
[----:B-12---:R-:W-:-:S07]  /*0180*/  IMAD.WIDE.U32 R26, R3, 0x4, R26 ;  /* 0x00000004031a7825 */ /* 0x006fce00078e001a */
.L_x_7:
[----:B0-----:R-:W0:Y:S08]  /*0190*/  LDC.64 R22, c[0x0][0x380] ;  /* 0x0000e000ff167b82 */ /* 0x001e300000000a00 */
[----:B------:R-:W-:Y:S01]  /*01a0*/  BAR.SYNC.DEFER_BLOCKING 0x0 ;  /* 0x0000000000007b1d */ /* 0x000fe20000010000 */
[----:B------:R-:W-:-:S05]  /*01b0*/  IADD3 R5, PT, PT, R3, R16, RZ ;  /* 0x0000001003057210 */ /* 0x000fca0007ffe0ff */
[----:B0-----:R-:W-:Y:S01]  /*01c0*/  IMAD.WIDE.U32 R22, R5, 0x4, R22 ;  /* 0x0000000405167825 */ /* 0x001fe200078e0016 */
[----:B------:R-:W2:Y:S04]  /*01d0*/  LDG.E R4, desc[UR8][R26.64] ;  /* 0x000000081a047981 */ /* 0x000ea8000c1e1900 */
[----:B------:R-:W2:Y:S01]  /*01e0*/  LDG.E R5, desc[UR8][R22.64] ;  /* 0x0000000816057981 */ /* 0x000ea2000c1e1900 */
[----:B------:R-:W-:Y:S01]  /*01f0*/  ISETP.NE.AND P3, PT, R3, RZ, PT ;  /* 0x000000ff0300720c */ /* 0x000fe20003f65270 */
[----:B------:R-:W-:Y:S01]  /*0200*/  BSSY.RECONVERGENT B0, `(.L_x_0) ;  /* 0x0000052000007945 */ /* 0x000fe20003800200 */
[----:B--2---:R-:W-:-:S05]  /*0210*/  FMUL R5, R4, R5 ;  /* 0x0000000504057220 */ /* 0x004fca0000400000 */
[----:B------:R0:W-:Y:S01]  /*0220*/  STS [R20], R5 ;  /* 0x0000000514007388 */ /* 0x0001e20000000800 */
[----:B------:R-:W-:Y:S06]  /*0230*/  BAR.SYNC.DEFER_BLOCKING 0x0 ;  /* 0x0000000000007b1d */ /* 0x000fec0000010000 */
[----:B------:R-:W-:Y:S05]  /*0240*/  @P3 BRA `(.L_x_1) ;  /* 0x0000000400343947 */ /* 0x000fea0003800000 */
[----:B------:R-:W-:Y:S01]  /*0250*/  HFMA2 R12, -RZ, RZ, 0, 0 ;  /* 0x00000000ff0c7431 */ /* 0x000fe200000001ff */
[----:B------:R-:W-:Y:S01]  /*0260*/  MOV R21, RZ ;  /* 0x000000ff00157202 */ /* 0x000fe20000000f00 */
[----:B------:R-:W-:Y:S06]  /*0270*/  @!P0 BRA `(.L_x_2) ;  /* 0x0000000000708947 */ /* 0x000fec0003800000 */
[----:B------:R-:W-:Y:S01]  /*0280*/  MOV R21, RZ ;  /* 0x000000ff00157202 */ /* 0x000fe20000000f00 */
[----:B------:R-:W-:Y:S01]  /*0290*/  UIADD3 UR5, UPT, UPT, UR4, 0x20, URZ ;  /* 0x0000002004057890 */ /* 0x000fe2000fffe0ff */
[----:B------:R-:W-:-:S11]  /*02a0*/  MOV R24, R17 ;  /* 0x0000001100187202 */ /* 0x000fd60000000f00 */
.L_x_3:
[----:B------:R-:W1:Y:S01]  /*02b0*/  LDS.128 R12, [UR5+-0x20] ;  /* 0xffffe005ff0c7984 */ /* 0x000e620008000c00 */
[----:B------:R-:W-:-:S03]  /*02c0*/  IADD3 R24, PT, PT, R24, 0x10, RZ ;  /* 0x0000001018187810 */ /* 0x000fc60007ffe0ff */
[----:B------:R-:W2:Y:S01]  /*02d0*/  LDS.128 R8, [UR5+-0x10] ;  /* 0xfffff005ff087984 */ /* 0x000ea20008000c00 */
[----:B------:R-:W-:-:S03]  /*02e0*/  ISETP.NE.AND P3, PT, R24, RZ, PT ;  /* 0x000000ff1800720c */ /* 0x000fc60003f65270 */
[----:B0-----:R-:W0:Y:S01]  /*02f0*/  LDS.128 R4, [UR5] ;  /* 0x00000005ff047984 */ /* 0x001e220008000c00 */
[----:B-1----:R-:W-:-:S04]  /*0300*/  FADD R12, R12, R21 ;  /* 0x000000150c0c7221 */ /* 0x002fc80000000000 */
[----:B------:R-:W-:-:S04]  /*0310*/  FADD R13, R12, R13 ;  /* 0x0000000d0c0d7221 */ /* 0x000fc80000000000 */
[----:B------:R-:W-:-:S04]  /*0320*/  FADD R14, R13, R14 ;  /* 0x0000000e0d0e7221 */ /* 0x000fc80000000000 */
[----:B------:R-:W-:Y:S02]  /*0330*/  FADD R21, R14, R15 ;  /* 0x0000000f0e157221 */ /* 0x000fe40000000000 */
[----:B------:R-:W1:Y:S01]  /*0340*/  LDS.128 R12, [UR5+0x10] ;  /* 0x00001005ff0c7984 */ /* 0x000e620008000c00 */
[----:B------:R-:W-:Y:S01]  /*0350*/  UIADD3 UR5, UPT, UPT, UR5, 0x40, URZ ;  /* 0x0000004005057890 */ /* 0x000fe2000fffe0ff */
[----:B--2---:R-:W-:-:S04]  /*0360*/  FADD R8, R21, R8 ;  /* 0x0000000815087221 */ /* 0x004fc80000000000 */
[----:B------:R-:W-:-:S04]  /*0370*/  FADD R9, R8, R9 ;  /* 0x0000000908097221 */ /* 0x000fc80000000000 */
[----:B------:R-:W-:-:S04]  /*0380*/  FADD R10, R9, R10 ;  /* 0x0000000a090a7221 */ /* 0x000fc80000000000 */
[----:B------:R-:W-:-:S04]  /*0390*/  FADD R11, R10, R11 ;  /* 0x0000000b0a0b7221 */ /* 0x000fc80000000000 */
[----:B0-----:R-:W-:-:S04]  /*03a0*/  FADD R4, R11, R4 ;  /* 0x000000040b047221 */ /* 0x001fc80000000000 */
[----:B------:R-:W-:-:S04]  /*03b0*/  FADD R5, R4, R5 ;  /* 0x0000000504057221 */ /* 0x000fc80000000000 */
[----:B------:R-:W-:-:S04]  /*03c0*/  FADD R6, R5, R6 ;  /* 0x0000000605067221 */ /* 0x000fc80000000000 */
[----:B------:R-:W-:-:S04]  /*03d0*/  FADD R7, R6, R7 ;  /* 0x0000000706077221 */ /* 0x000fc80000000000 */
[----:B-1----:R-:W-:-:S04]  /*03e0*/  FADD R12, R7, R12 ;  /* 0x0000000c070c7221 */ /* 0x002fc80000000000 */
[----:B------:R-:W-:-:S04]  /*03f0*/  FADD R13, R12, R13 ;  /* 0x0000000d0c0d7221 */ /* 0x000fc80000000000 */
[----:B------:R-:W-:-:S04]  /*0400*/  FADD R14, R13, R14 ;  /* 0x0000000e0d0e7221 */ /* 0x000fc80000000000 */
[----:B------:R-:W-:Y:S01]  /*0410*/  FADD R21, R14, R15 ;  /* 0x0000000f0e157221 */ /* 0x000fe20000000000 */
[----:B------:R-:W-:Y:S06]  /*0420*/  @P3 BRA `(.L_x_3) ;  /* 0xfffffffc00a03947 */ /* 0x000fec000383ffff */
[----:B------:R-:W-:-:S07]  /*0430*/  MOV R12, R0 ;  /* 0x00000000000c7202 */ /* 0x000fce0000000f00 */
.L_x_2:
[----:B------:R-:W-:-:S13]  /*0440*/  ISETP.NE.AND P3, PT, R19, RZ, PT ;  /* 0x000000ff1300720c */ /* 0x000fda0003f65270 */
[----:B------:R-:W-:Y:S05]  /*0450*/  @!P3 BRA `(.L_x_4) ;  /* 0x000000000084b947 */ /* 0x000fea0003800000 */
[----:B------:R-:W-:Y:S01]  /*0460*/  ISETP.NE.AND P3, PT, R18, RZ, PT ;  /* 0x000000ff1200720c */ /* 0x000fe20003f65270 */
[----:B------:R-:W-:-:S12]  /*0470*/  @!P1 BRA `(.L_x_5) ;  /* 0x0000000000309947 */ /* 0x000fd80003800000 */
[C---:B------:R-:W-:Y:S02]  /*0480*/  LEA R13, R12.reuse, UR4, 0x2 ;  /* 0x000000040c0d7c11 */ /* 0x040fe4000f8e10ff */
[----:B------:R-:W-:-:S03]  /*0490*/  IADD3 R12, PT, PT, R12, 0x8, RZ ;  /* 0x000000080c0c7810 */ /* 0x000fc60007ffe0ff */
[----:B0-----:R-:W0:Y:S04]  /*04a0*/  LDS.128 R4, [R13] ;  /* 0x000000000d047984 */ /* 0x001e280000000c00 */
[----:B------:R-:W1:Y:S01]  /*04b0*/  LDS.128 R8, [R13+0x10] ;  /* 0x000010000d087984 */ /* 0x000e620000000c00 */
[----:B0-----:R-:W-:-:S04]  /*04c0*/  FADD R4, R21, R4 ;  /* 0x0000000415047221 */ /* 0x001fc80000000000 */
[----:B------:R-:W-:-:S04]  /*04d0*/  FADD R5, R4, R5 ;  /* 0x0000000504057221 */ /* 0x000fc80000000000 */
[----:B------:R-:W-:-:S04]  /*04e0*/  FADD R6, R5, R6 ;  /* 0x0000000605067221 */ /* 0x000fc80000000000 */
[----:B------:R-:W-:-:S04]  /*04f0*/  FADD R7, R6, R7 ;  /* 0x0000000706077221 */ /* 0x000fc80000000000 */
[----:B-1----:R-:W-:-:S04]  /*0500*/  FADD R8, R7, R8 ;  /* 0x0000000807087221 */ /* 0x002fc80000000000 */
[----:B------:R-:W-:-:S04]  /*0510*/  FADD R9, R8, R9 ;  /* 0x0000000908097221 */ /* 0x000fc80000000000 */
[----:B------:R-:W-:-:S04]  /*0520*/  FADD R10, R9, R10 ;  /* 0x0000000a090a7221 */ /* 0x000fc80000000000 */
[----:B------:R-:W-:-:S07]  /*0530*/  FADD R21, R10, R11 ;  /* 0x0000000b0a157221 */ /* 0x000fce0000000000 */
.L_x_5:
[----:B------:R-:W-:Y:S05]  /*0540*/  @!P3 BRA `(.L_x_4) ;  /* 0x000000000048b947 */ /* 0x000fea0003800000 */
[----:B------:R-:W-:Y:S01]  /*0550*/  ISETP.NE.AND P3, PT, R2, RZ, PT ;  /* 0x000000ff0200720c */ /* 0x000fe20003f65270 */
[----:B------:R-:W-:-:S12]  /*0560*/  @!P2 BRA `(.L_x_6) ;  /* 0x00000000001ca947 */ /* 0x000fd80003800000 */
[C---:B------:R-:W-:Y:S02]  /*0570*/  LEA R4, R12.reuse, UR4, 0x2 ;  /* 0x000000040c047c11 */ /* 0x040fe4000f8e10ff */
[----:B------:R-:W-:-:S04]  /*0580*/  IADD3 R12, PT, PT, R12, 0x4, RZ ;  /* 0x000000040c0c7810 */ /* 0x000fc80007ffe0ff */
[----:B0-----:R-:W0:Y:S02]  /*0590*/  LDS.128 R4, [R4] ;  /* 0x0000000004047984 */ /* 0x001e240000000c00 */
[----:B0-----:R-:W-:-:S04]  /*05a0*/  FADD R8, R21, R4 ;  /* 0x0000000415087221 */ /* 0x001fc80000000000 */
[----:B------:R-:W-:-:S04]  /*05b0*/  FADD R5, R8, R5 ;  /* 0x0000000508057221 */ /* 0x000fc80000000000 */
[----:B------:R-:W-:-:S04]  /*05c0*/  FADD R6, R5, R6 ;  /* 0x0000000605067221 */ /* 0x000fc80000000000 */
[----:B------:R-:W-:-:S07]  /*05d0*/  FADD R21, R6, R7 ;  /* 0x0000000706157221 */ /* 0x000fce0000000000 */
.L_x_6:
[----:B------:R-:W-:Y:S05]  /*05e0*/  @!P3 BRA `(.L_x_4) ;  /* 0x000000000020b947 */ /* 0x000fea0003800000 */
[----:B------:R-:W-:Y:S02]  /*05f0*/  LEA R4, R12, UR4, 0x2 ;  /* 0x000000040c047c11 */ /* 0x000fe4000f8e10ff */
[----:B------:R-:W-:-:S04]  /*0600*/  ISETP.NE.AND P3, PT, R2, 0x1, PT ;  /* 0x000000010200780c */ /* 0x000fc80003f65270 */
[----:B0-----:R-:W0:Y:S02]  /*0610*/  LDS.128 R4, [R4] ;  /* 0x0000000004047984 */ /* 0x001e240000000c00 */
[----:B0-----:R-:W-:-:S07]  /*0620*/  FADD R21, R21, R4 ;  /* 0x0000000415157221 */ /* 0x001fce0000000000 */
[----:B------:R-:W-:Y:S05]  /*0630*/  @!P3 BRA `(.L_x_4) ;  /* 0x00000000000cb947 */ /* 0x000fea0003800000 */
[----:B------:R-:W-:Y:S01]  /*0640*/  ISETP.NE.AND P3, PT, R2, 0x2, PT ;  /* 0x000000020200780c */ /* 0x000fe20003f65270 */
[----:B------:R-:W-:-:S12]  /*0650*/  FADD R21, R21, R5 ;  /* 0x0000000515157221 */ /* 0x000fd80000000000 */
[----:B------:R-:W-:-:S07]  /*0660*/  @P3 FADD R21, R21, R6 ;  /* 0x0000000615153221 */ /* 0x000fce0000000000 */
.L_x_4:
[----:B0-----:R-:W0:Y:S08]  /*0670*/  LDC.64 R4, c[0x0][0x398] ;  /* 0x0000e600ff047b82 */ /* 0x001e300000000a00 */
[----:B------:R-:W1:Y:S08]  /*0680*/  S2UR UR6, SR_CgaCtaId ;  /* 0x00000000000679c3 */ /* 0x000e700000008800 */
[----:B------:R-:W2:Y:S01]  /*0690*/  LDC.64 R6, c[0x0][0x388] ;  /* 0x0000e200ff067b82 */ /* 0x000ea20000000a00 */
[----:B0-----:R-:W-:-:S06]  /*06a0*/  IMAD.WIDE.U32 R4, R16, 0x4, R4 ;  /* 0x0000000410047825 */ /* 0x001fcc00078e0004 */
[----:B------:R-:W3:Y:S01]  /*06b0*/  LDG.E R4, desc[UR8][R4.64] ;  /* 0x0000000804047981 */ /* 0x000ee2000c1e1900 */
[----:B------:R-:W-:Y:S02]  /*06c0*/  UMOV UR5, 0x400 ;  /* 0x0000040000057882 */ /* 0x000fe40000000000 */
[----:B-1----:R-:W-:Y:S01]  /*06d0*/  ULEA UR5, UR6, UR5, 0x18 ;  /* 0x0000000506057291 */ /* 0x002fe2000f8ec0ff */
[----:B--2---:R-:W-:-:S05]  /*06e0*/  IMAD.WIDE.U32 R6, R16, 0x4, R6 ;  /* 0x0000000410067825 */ /* 0x004fca00078e0006 */
[----:B------:R1:W-:Y:S01]  /*06f0*/  STG.E desc[UR8][R6.64], R21 ;  /* 0x0000001506007986 */ /* 0x0003e2000c101908 */
[----:B---3--:R-:W-:-:S05]  /*0700*/  FADD R8, -R4, R21 ;  /* 0x0000001504087221 */ /* 0x008fca0000000100 */
[----:B------:R1:W-:Y:S02]  /*0710*/  STS [UR5+0x1000], R8 ;  /* 0x00100008ff007988 */ /* 0x0003e40008000805 */
.L_x_1:
[----:B------:R-:W-:Y:S05]  /*0720*/  BSYNC.RECONVERGENT B0 ;  /* 0x0000000000007941 */ /* 0x000fea0003800200 */
.L_x_0:
[----:B------:R-:W-:Y:S06]  /*0730*/  BAR.SYNC.DEFER_BLOCKING 0x0 ;  /* 0x0000000000007b1d */ /* 0x000fec0000010000 */
[----:B------:R-:W0:Y:S04]  /*0740*/  LDG.E R22, desc[UR8][R22.64] ;  /* 0x0000000816167981 */ /* 0x000e28000c1e1900 */
[----:B-1----:R-:W2:Y:S01]  /*0750*/  LDG.E R8, desc[UR8][R26.64] ;  /* 0x000000081a087981 */ /* 0x002ea2000c1e1900 */
[----:B------:R-:W1:Y:S01]  /*0760*/  S2UR UR5, SR_CgaCtaId ;  /* 0x00000000000579c3 */ /* 0x000e620000008800 */
[----:B------:R-:W-:Y:S01]  /*0770*/  UMOV UR4, 0x400 ;  /* 0x0000040000047882 */ /* 0x000fe20000000000 */
[----:B------:R-:W-:Y:S01]  /*0780*/  UMOV UR6, 0xeb1c432d ;  /* 0xeb1c432d00067882 */ /* 0x000fe20000000000 */
[----:B------:R-:W-:Y:S01]  /*0790*/  UMOV UR7, 0x3f0a36e2 ;  /* 0x3f0a36e200077882 */ /* 0x000fe20000000000 */
[----:B------:R-:W-:Y:S01]  /*07a0*/  IADD3 R16, PT, PT, R16, 0x1, RZ ;  /* 0x0000000110107810 */ /* 0x000fe20007ffe0ff */
[----:B-1----:R-:W-:Y:S01]  /*07b0*/  ULEA UR4, UR5, UR4, 0x18 ;  /* 0x0000000405047291 */ /* 0x002fe2000f8ec0ff */
[----:B------:R-:W1:Y:S08]  /*07c0*/  LDCU UR5, c[0x0][0x3a4] ;  /* 0x00007480ff0577ac */ /* 0x000e700008000800 */
[----:B------:R-:W3:Y:S01]  /*07d0*/  LDS R6, [UR4+0x1000] ;  /* 0x00100004ff067984 */ /* 0x000ee20008000800 */
[----:B-1----:R-:W-:Y:S01]  /*07e0*/  ISETP.NE.AND P3, PT, R16, UR5, PT ;  /* 0x0000000510007c0c */ /* 0x002fe2000bf65270 */
[----:B---3--:R-:W-:Y:S08]  /*07f0*/  F2F.F64.F32 R6, R6 ;  /* 0x0000000600067310 */ /* 0x008ff00000201800 */
[----:B0-----:R-:W0:Y:S08]  /*0800*/  F2F.F64.F32 R4, R22 ;  /* 0x0000001600047310 */ /* 0x001e300000201800 */
[----:B--2---:R-:W1:Y:S01]  /*0810*/  F2F.F64.F32 R8, R8 ;  /* 0x0000000800087310 */ /* 0x004e620000201800 */
[----:B0-----:R-:W-:-:S08]  /*0820*/  DMUL R4, R4, -UR6 ;  /* 0x8000000604047c28 */ /* 0x001fd00008000000 */
[----:B-1----:R-:W-:-:S10]  /*0830*/  DFMA R4, R4, R6, R8 ;  /* 0x000000060404722b */ /* 0x002fd40000000008 */
[----:B------:R-:W0:Y:S02]  /*0840*/  F2F.F32.F64 R5, R4 ;  /* 0x0000000400057310 */ /* 0x000e240000301000 */
[----:B0-----:R0:W-:Y:S01]  /*0850*/  STG.E desc[UR8][R26.64], R5 ;  /* 0x000000051a007986 */ /* 0x0011e2000c101908 */
[----:B------:R-:W-:Y:S05]  /*0860*/  @P3 BRA `(.L_x_7) ;  /* 0xfffffff800483947 */ /* 0x000fea000383ffff */
[----:B------:R-:W-:Y:S05]  /*0870*/  EXIT ;  /* 0x000000000000794d */ /* 0x000fea0003800000 */
.L_x_8:
[----:B------:R-:W-:-:S00]  /*0880*/  BRA `(.L_x_8) ;  /* 0xfffffffc00fc7947 */ /* 0x000fc0000383ffff */
[----:B------:R-:W-:-:S00]  /*0890*/  NOP ;  /* 0x0000000000007918 */ /* 0x000fc00000000000 */
        /* <DEDUP_REMOVED lines=14> */
.L_x_18:


//--------------------- .text._Z18blockadaptN_kernelPKfPfS1_S1_ii --------------------------
	.section	.text._Z18blockadaptN_kernelPKfPfS1_S1_ii,"ax",@progbits
	.align	128
        .global         _Z18blockadaptN_kernelPKfPfS1_S1_ii
        .type           _Z18blockadaptN_kernelPKfPfS1_S1_ii,@function
        .size           _Z18blockadaptN_kernelPKfPfS1_S1_ii,(.L_x_19 - _Z18blockadaptN_kernelPKfPfS1_S1_ii)
        .other          _Z18blockadaptN_kernelPKfPfS1_S1_ii,@"STO_CUDA_ENTRY STV_DEFAULT"
_Z18blockadaptN_kernelPKfPfS1_S1_ii:
.text._Z18blockadaptN_kernelPKfPfS1_S1_ii:
[----:B------:R-:W-:Y:S01]  /*0000*/  LDC R1, c[0x0][0x37c] ;  /* 0x0000df00ff017b82 */ /* 0x000fe20000000800 */
[----:B------:R-:W0:Y:S07]  /*0010*/  S2R R0, SR_TID.X ;  /* 0x0000000000007919 */ /* 0x000e2e0000002100 */
[----:B------:R-:W0:Y:S01]  /*0020*/  LDC.64 R4, c[0x0][0x388] ;  /* 0x0000e200ff047b82 */ /* 0x000e220000000a00 */
[----:B------:R-:W1:Y:S07]  /*0030*/  LDCU.64 UR10, c[0x0][0x358] ;  /* 0x00006b00ff0a77ac */ /* 0x000e6e0008000a00 */
[----:B------:R-:W2:Y:S08]  /*0040*/  LDC.64 R6, c[0x0][0x398] ;  /* 0x0000e600ff067b82 */ /* 0x000eb00000000a00 */
[----:B------:R-:W3:Y:S01]  /*0050*/  LDC.64 R2, c[0x0][0x380] ;  /* 0x0000e000ff027b82 */ /* 0x000ee20000000a00 */
[----:B0-----:R-:W-:-:S04]  /*0060*/  IMAD.WIDE.U32 R4, R0, 0x4, R4 ;  /* 0x0000000400047825 */ /* 0x001fc800078e0004 */
[C---:B--2---:R-:W-:Y:S02]  /*0070*/  IMAD.WIDE.U32 R6, R0.reuse, 0x4, R6 ;  /* 0x0000000400067825 */ /* 0x044fe400078e0006 */
[----:B-1----:R-:W2:Y:S02]  /*0080*/  LDG.E R4, desc[UR10][R4.64] ;  /* 0x0000000a04047981 */ /* 0x002ea4000c1e1900 */
[C---:B---3--:R-:W-:Y:S02]  /*0090*/  IMAD.WIDE.U32 R2, R0.reuse, 0x4, R2 ;  /* 0x0000000400027825 */ /* 0x048fe400078e0002 */
[----:B------:R-:W2:Y:S04]  /*00a0*/  LDG.E R7, desc[UR10][R6.64] ;  /* 0x0000000a06077981 */ /* 0x000ea8000c1e1900 */
[----:B------:R-:W3:Y:S01]  /*00b0*/  LDG.E R8, desc[UR10][R2.64] ;  /* 0x0000000a02087981 */ /* 0x000ee2000c1e1900 */
[----:B------:R-:W0:Y:S01]  /*00c0*/  S2UR UR5, SR_CgaCtaId ;  /* 0x00000000000579c3 */ /* 0x000e220000008800 */
[----:B------:R-:W-:Y:S01]  /*00d0*/  UMOV UR4, 0x400 ;  /* 0x0000040000047882 */ /* 0x000fe20000000000 */
[----:B------:R-:W-:Y:S01]  /*00e0*/  ISETP.NE.AND P0, PT, R0, RZ, PT ;  /* 0x000000ff0000720c */ /* 0x000fe20003f05270 */
[----:B------:R-:W-:Y:S01]  /*00f0*/  BSSY.RECONVERGENT B0, `(.L_x_9) ;  /* 0x0000055000007945 */ /* 0x000fe20003800200 */
[----:B0-----:R-:W-:-:S06]  /*0100*/  ULEA UR5, UR5, UR4, 0x18 ;  /* 0x0000000405057291 */ /* 0x001fcc000f8ec0ff */
[----:B------:R-:W-:Y:S01]  /*0110*/  LEA R11, R0, UR5, 0x2 ;  /* 0x00000005000b7c11 */ /* 0x000fe2000f8e10ff */
[----:B--2---:R-:W-:-:S04]  /*0120*/  FADD R9, R4, -R7 ;  /* 0x8000000704097221 */ /* 0x004fc80000000000 */
[----:B---3--:R-:W-:-:S05]  /*0130*/  FMUL R8, R8, R9 ;  /* 0x0000000908087220 */ /* 0x008fca0000400000 */
[----:B------:R0:W-:Y:S01]  /*0140*/  STS [R11], R8 ;  /* 0x000000080b007388 */ /* 0x0001e20000000800 */
[----:B------:R-:W-:Y:S06]  /*0150*/  BAR.SYNC.DEFER_BLOCKING 0x0 ;  /* 0x0000000000007b1d */ /* 0x000fec0000010000 */
[----:B------:R-:W-:Y:S05]  /*0160*/  @P0 BRA `(.L_x_10) ;  /* 0x0000000400340947 */ /* 0x000fea0003800000 */
[----:B------:R-:W1:Y:S01]  /*0170*/  LDCU UR6, c[0x0][0x3a4] ;  /* 0x00007480ff0677ac */ /* 0x000e620008000800 */
[----:B------:R-:W-:Y:S01]  /*0180*/  STS [UR5+0x1000], RZ ;  /* 0x001000ffff007988 */ /* 0x000fe20008000805 */
[----:B-1----:R-:W-:-:S09]  /*0190*/  UISETP.GE.AND UP0, UPT, UR6, 0x1, UPT ;  /* 0x000000010600788c */ /* 0x002fd2000bf06270 */
[----:B------:R-:W-:Y:S05]  /*01a0*/  BRA.U !UP0, `(.L_x_10) ;  /* 0x0000000508247547 */ /* 0x000fea000b800000 */
[----:B------:R-:W-:Y:S01]  /*01b0*/  UISETP.GE.U32.AND UP1, UPT, UR6, 0x10, UPT ;  /* 0x000000100600788c */ /* 0x000fe2000bf26070 */
[----:B------:R-:W-:Y:S01]  /*01c0*/  HFMA2 R19, -RZ, RZ, 0, 0 ;  /* 0x00000000ff137431 */ /* 0x000fe200000001ff */
[----:B------:R-:W-:Y:S01]  /*01d0*/  ULOP3.LUT UR7, UR6, 0xf, URZ, 0xc0, !UPT ;  /* 0x0000000f06077892 */ /* 0x000fe2000f8ec0ff */
[----:B------:R-:W-:-:S03]  /*01e0*/  UMOV UR4, URZ ;  /* 0x000000ff00047c82 */ /* 0x000fc60008000000 */
[----:B------:R-:W-:-:S03]  /*01f0*/  UISETP.NE.AND UP0, UPT, UR7, URZ, UPT ;  /* 0x000000ff0700728c */ /* 0x000fc6000bf05270 */
[----:B------:R-:W-:Y:S08]  /*0200*/  BRA.U !UP1, `(.L_x_11) ;  /* 0x0000000109707547 */ /* 0x000ff0000b800000 */
[----:B------:R-:W-:Y:S01]  /*0210*/  ULOP3.LUT UR4, UR6, 0x7ffffff0, URZ, 0xc0, !UPT ;  /* 0x7ffffff006047892 */ /* 0x000fe2000f8ec0ff */
[----:B------:R-:W-:Y:S01]  /*0220*/  MOV R19, RZ ;  /* 0x000000ff00137202 */ /* 0x000fe20000000f00 */
[----:B------:R-:W-:Y:S02]  /*0230*/  UIADD3 UR8, UPT, UPT, UR5, 0x20, URZ ;  /* 0x0000002005087890 */ /* 0x000fe4000fffe0ff */
[----:B------:R-:W-:-:S12]  /*0240*/  UIADD3 UR9, UPT, UPT, -UR4, URZ, URZ ;  /* 0x000000ff04097290 */ /* 0x000fd8000fffe1ff */
.L_x_12:
[----:B------:R-:W1:Y:S01]  /*0250*/  LDS.128 R4, [UR8+-0x20] ;  /* 0xffffe008ff047984 */ /* 0x000e620008000c00 */
[----:B------:R-:W-:-:S03]  /*0260*/  UIADD3 UR9, UPT, UPT, UR9, 0x10, URZ ;  /* 0x0000001009097890 */ /* 0x000fc6000fffe0ff */
[----:B0-----:R-:W0:Y:S01]  /*0270*/  LDS.128 R8, [UR8+-0x10] ;  /* 0xfffff008ff087984 */ /* 0x001e220008000c00 */
[----:B------:R-:W-:-:S03]  /*0280*/  UISETP.NE.AND UP1, UPT, UR9, URZ, UPT ;  /* 0x000000ff0900728c */ /* 0x000fc6000bf25270 */
[----:B------:R-:W2:Y:S01]  /*0290*/  LDS.128 R12, [UR8] ;  /* 0x00000008ff0c7984 */ /* 0x000ea20008000c00 */
[----:B-1----:R-:W-:-:S03]  /*02a0*/  FADD R4, R4, R19 ;  /* 0x0000001304047221 */ /* 0x002fc60000000000 */
[----:B------:R-:W1:Y:S01]  /*02b0*/  LDS.128 R16, [UR8+0x10] ;  /* 0x00001008ff107984 */ /* 0x000e620008000c00 */
[----:B------:R-:W-:Y:S01]  /*02c0*/  UIADD3 UR8, UPT, UPT, UR8, 0x40, URZ ;  /* 0x0000004008087890 */ /* 0x000fe2000fffe0ff */
[----:B------:R-:W-:-:S04]  /*02d0*/  FADD R5, R4, R5 ;  /* 0x0000000504057221 */ /* 0x000fc80000000000 */
[----:B------:R-:W-:-:S04]  /*02e0*/  FADD R6, R5, R6 ;  /* 0x0000000605067221 */ /* 0x000fc80000000000 */
[----:B------:R-:W-:-:S04]  /*02f0*/  FADD R7, R6, R7 ;  /* 0x0000000706077221 */ /* 0x000fc80000000000 */
[----:B0-----:R-:W-:-:S04]  /*0300*/  FADD R8, R7, R8 ;  /* 0x0000000807087221 */ /* 0x001fc80000000000 */
[----:B------:R-:W-:-:S04]  /*0310*/  FADD R9, R8, R9 ;  /* 0x0000000908097221 */ /* 0x000fc80000000000 */
[----:B------:R-:W-:-:S04]  /*0320*/  FADD R10, R9, R10 ;  /* 0x0000000a090a7221 */ /* 0x000fc80000000000 */
[----:B------:R-:W-:-:S04]  /*0330*/  FADD R11, R10, R11 ;  /* 0x0000000b0a0b7221 */ /* 0x000fc80000000000 */
[----:B--2---:R-:W-:-:S04]  /*0340*/  FADD R12, R11, R12 ;  /* 0x0000000c0b0c7221 */ /* 0x004fc80000000000 */
[----:B------:R-:W-:-:S04]  /*0350*/  FADD R13, R12, R13 ;  /* 0x0000000d0c0d7221 */ /* 0x000fc80000000000 */
[----:B------:R-:W-:-:S04]  /*0360*/  FADD R14, R13, R14 ;  /* 0x0000000e0d0e7221 */ /* 0x000fc80000000000 */
[----:B------:R-:W-:-:S04]  /*0370*/  FADD R15, R14, R15 ;  /* 0x0000000f0e0f7221 */ /* 0x000fc80000000000 */
[----:B-1----:R-:W-:-:S04]  /*0380*/  FADD R16, R15, R16 ;  /* 0x000000100f107221 */ /* 0x002fc80000000000 */
[----:B------:R-:W-:-:S04]  /*0390*/  FADD R17, R16, R17 ;  /* 0x0000001110117221 */ /* 0x000fc80000000000 */
[----:B------:R-:W-:-:S04]  /*03a0*/  FADD R18, R17, R18 ;  /* 0x0000001211127221 */ /* 0x000fc80000000000 */
[----:B------:R-:W-:Y:S01]  /*03b0*/  FADD R19, R18, R19 ;  /* 0x0000001312137221 */ /* 0x000fe20000000000 */
[----:B------:R-:W-:Y:S06]  /*03c0*/  BRA.U UP1, `(.L_x_12) ;  /* 0xfffffffd01a07547 */ /* 0x000fec000b83ffff */
.L_x_11:
[----:B------:R-:W-:Y:S05]  /*03d0*/  BRA.U !UP0, `(.L_x_13) ;  /* 0x0000000108947547 */ /* 0x000fea000b800000 */
[----:B------:R-:W-:Y:S02]  /*03e0*/  UISETP.GE.U32.AND UP0, UPT, UR7, 0x8, UPT ;  /* 0x000000080700788c */ /* 0x000fe4000bf06070 */
[----:B------:R-:W-:-:S04]  /*03f0*/  ULOP3.LUT UR8, UR6, 0x7, URZ, 0xc0, !UPT ;  /* 0x0000000706087892 */ /* 0x000fc8000f8ec0ff */
[----:B------:R-:W-:-:S03]  /*0400*/  UISETP.NE.AND UP1, UPT, UR8, URZ, UPT ;  /* 0x000000ff0800728c */ /* 0x000fc6000bf25270 */
[----:B------:R-:W-:Y:S08]  /*0410*/  BRA.U !UP0, `(.L_x_14) ;  /* 0x0000000108307547 */ /* 0x000ff0000b800000 */
[----:B------:R-:W-:Y:S02]  /*0420*/  ULEA UR7, UR4, UR5, 0x2 ;  /* 0x0000000504077291 */ /* 0x000fe4000f8e10ff */
[----:B------:R-:W-:-:S07]  /*0430*/  UIADD3 UR4, UPT, UPT, UR4, 0x8, URZ ;  /* 0x0000000804047890 */ /* 0x000fce000fffe0ff */
[----:B0-----:R-:W0:Y:S04]  /*0440*/  LDS.128 R8, [UR7] ;  /* 0x00000007ff087984 */ /* 0x001e280008000c00 */
[----:B------:R-:W1:Y:S01]  /*0450*/  LDS.128 R4, [UR7+0x10] ;  /* 0x00001007ff047984 */ /* 0x000e620008000c00 */
        /* <DEDUP_REMOVED lines=8> */
.L_x_14:
[----:B------:R-:W-:Y:S05]  /*04e0*/  BRA.U !UP1, `(.L_x_13) ;  /* 0x0000000109507547 */ /* 0x000fea000b800000 */
[----:B------:R-:W-:Y:S02]  /*04f0*/  UISETP.GE.U32.AND UP0, UPT, UR8, 0x4, UPT ;  /* 0x000000040800788c */ /* 0x000fe4000bf06070 */
[----:B------:R-:W-:-:S04]  /*0500*/  ULOP3.LUT UR6, UR6, 0x3, URZ, 0xc0, !UPT ;  /* 0x0000000306067892 */ /* 0x000fc8000f8ec0ff */
[----:B------:R-:W-:-:S03]  /*0510*/  UISETP.NE.AND UP1, UPT, UR6, URZ, UPT ;  /* 0x000000ff0600728c */ /* 0x000fc6000bf25270 */
[----:B------:R-:W-:Y:S08]  /*0520*/  BRA.U !UP0, `(.L_x_15) ;  /* 0x00000001081c7547 */ /* 0x000ff0000b800000 */
[----:B------:R-:W-:Y:S02]  /*0530*/  ULEA UR7, UR4, UR5, 0x2 ;  /* 0x0000000504077291 */ /* 0x000fe4000f8e10ff */
[----:B------:R-:W-:-:S07]  /*0540*/  UIADD3 UR4, UPT, UPT, UR4, 0x4, URZ ;  /* 0x0000000404047890 */ /* 0x000fce000fffe0ff */
[----:B------:R-:W1:Y:S02]  /*0550*/  LDS.128 R4, [UR7] ;  /* 0x00000007ff047984 */ /* 0x000e640008000c00 */
[----:B-1----:R-:W-:-:S04]  /*0560*/  FADD R4, R19, R4 ;  /* 0x0000000413047221 */ /* 0x002fc80000000000 */
[----:B------:R-:W-:-:S04]  /*0570*/  FADD R5, R4, R5 ;  /* 0x0000000504057221 */ /* 0x000fc80000000000 */
[----:B------:R-:W-:-:S04]  /*0580*/  FADD R6, R5, R6 ;  /* 0x0000000605067221 */ /* 0x000fc80000000000 */
[----:B------:R-:W-:-:S07]  /*0590*/  FADD R19, R6, R7 ;  /* 0x0000000706137221 */ /* 0x000fce0000000000 */
.L_x_15:
[----:B------:R-:W-:Y:S05]  /*05a0*/  BRA.U !UP1, `(.L_x_13) ;  /* 0x0000000109207547 */ /* 0x000fea000b800000 */
[----:B------:R-:W-:Y:S02]  /*05b0*/  ULEA UR4, UR4, UR5, 0x2 ;  /* 0x0000000504047291 */ /* 0x000fe4000f8e10ff */
[----:B------:R-:W-:-:S12]  /*05c0*/  UIADD3 UR6, UPT, UPT, -UR6, URZ, URZ ;  /* 0x000000ff06067290 */ /* 0x000fd8000fffe1ff */
.L_x_16:
[----:B------:R-:W1:Y:S01]  /*05d0*/  LDS R4, [UR4] ;  /* 0x00000004ff047984 */ /* 0x000e620008000800 */
[----:B------:R-:W-:Y:S02]  /*05e0*/  UIADD3 UR6, UPT, UPT, UR6, 0x1, URZ ;  /* 0x0000000106067890 */ /* 0x000fe4000fffe0ff */
[----:B------:R-:W-:Y:S02]  /*05f0*/  UIADD3 UR4, UPT, UPT, UR4, 0x4, URZ ;  /* 0x0000000404047890 */ /* 0x000fe4000fffe0ff */
[----:B------:R-:W-:Y:S01]  /*0600*/  UISETP.NE.AND UP0, UPT, UR6, URZ, UPT ;  /* 0x000000ff0600728c */ /* 0x000fe2000bf05270 */
[----:B-1----:R-:W-:-:S08]  /*0610*/  FADD R19, R4, R19 ;  /* 0x0000001304137221 */ /* 0x002fd00000000000 */
[----:B------:R-:W-:Y:S05]  /*0620*/  BRA.U UP0, `(.L_x_16) ;  /* 0xfffffffd00e87547 */ /* 0x000fea000b83ffff */
.L_x_13:
[----:B------:R1:W-:Y:S02]  /*0630*/  STS [UR5+0x1000], R19 ;  /* 0x00100013ff007988 */ /* 0x0003e40008000805 */
.L_x_10:
[----:B------:R-:W-:Y:S05]  /*0640*/  BSYNC.RECONVERGENT B0 ;  /* 0x0000000000007941 */ /* 0x000fea0003800200 */
.L_x_9:
[----:B------:R-:W2:Y:S01]  /*0650*/  LDCU UR4, c[0x0][0x3a0] ;  /* 0x00007400ff0477ac */ /* 0x000ea20008000800 */
[----:B------:R-:W-:Y:S01]  /*0660*/  BAR.SYNC.DEFER_BLOCKING 0x0 ;  /* 0x0000000000007b1d */ /* 0x000fe20000010000 */
[----:B--2---:R-:W-:-:S13]  /*0670*/  ISETP.GE.AND P0, PT, R0, UR4, PT ;  /* 0x0000000400007c0c */ /* 0x004fda000bf06270 */
[----:B------:R-:W-:Y:S05]  /*0680*/  @!P0 EXIT ;  /* 0x000000000000894d */ /* 0x000fea0003800000 */
[----:B0-----:R-:W0:Y:S01]  /*0690*/  LDC.64 R8, c[0x0][0x390] ;  /* 0x0000e400ff087b82 */ /* 0x001e220000000a00 */
[----:B------:R-:W2:Y:S04]  /*06a0*/  LDG.E R2, desc[UR10][R2.64] ;  /* 0x0000000a02027981 */ /* 0x000ea8000c1e1900 */
[----:B------:R-:W3:Y:S01]  /*06b0*/  LDS R6, [UR5+0x1000] ;  /* 0x00100005ff067984 */ /* 0x000ee20008000800 */
[----:B0-----:R-:W-:-:S05]  /*06c0*/  IMAD.WIDE.U32 R8, R0, 0x4, R8 ;  /* 0x0000000400087825 */ /* 0x001fca00078e0008 */
[----:B------:R-:W4:Y:S01]  /*06d0*/  LDG.E R10, desc[UR10][R8.64] ;  /* 0x0000000a080a7981 */ /* 0x000f22000c1e1900 */
[----:B------:R-:W-:Y:S01]  /*06e0*/  UMOV UR6, 0xeb1c432d ;  /* 0xeb1c432d00067882 */ /* 0x000fe20000000000 */
[----:B------:R-:W-:Y:S01]  /*06f0*/  UMOV UR7, 0x3f0a36e2 ;  /* 0x3f0a36e200077882 */ /* 0x000fe20000000000 */
[----:B---3--:R-:W-:Y:S08]  /*0700*/  F2F.F64.F32 R6, R6 ;  /* 0x0000000600067310 */ /* 0x008ff00000201800 */
[----:B--2---:R-:W0:Y:S02]  /*0710*/  F2F.F64.F32 R4, R2 ;  /* 0x0000000200047310 */ /* 0x004e240000201800 */
[----:B0-----:R-:W-:-:S06]  /*0720*/  DMUL R4, R4, -UR6 ;  /* 0x8000000604047c28 */ /* 0x001fcc0008000000 */
[----:B----4-:R-:W0:Y:S02]  /*0730*/  F2F.F64.F32 R10, R10 ;  /* 0x0000000a000a7310 */ /* 0x010e240000201800 */
[----:B0-----:R-:W-:-:S10]  /*0740*/  DFMA R4, R4, R6, R10 ;  /* 0x000000060404722b */ /* 0x001fd4000000000a */
[----:B------:R-:W0:Y:S02]  /*0750*/  F2F.F32.F64 R5, R4 ;  /* 0x0000000400057310 */ /* 0x000e240000301000 */
[----:B0-----:R-:W-:Y:S01]  /*0760*/  STG.E desc[UR10][R8.64], R5 ;  /* 0x0000000508007986 */ /* 0x001fe2000c10190a */
[----:B------:R-:W-:Y:S05]  /*0770*/  EXIT ;  /* 0x000000000000794d */ /* 0x000fea0003800000 */
.L_x_17:
        /* <DEDUP_REMOVED lines=16> */
.L_x_19:


//--------------------- .nv.shared._Z13adaptN_kernelPKfPfS1_S1_ii --------------------------
	.section	.nv.shared._Z13adaptN_kernelPKfPfS1_S1_ii,"aw",@nobits
	.sectionflags	@""
	.align	4
.nv.shared._Z13adaptN_kernelPKfPfS1_S1_ii:
	.zero		5124


//--------------------- .nv.shared.reserved.0     --------------------------
	.section	.nv.shared.reserved.0,"aw",@nobits
	.weak		__nv_reservedSMEM_offset_0_alias
	.size		__nv_reservedSMEM_offset_0_alias, 0, 64
	.other		__nv_reservedSMEM_offset_0_alias,@"STO_CUDA_RESERVED_SHARED STV_DEFAULT"
__nv_reservedSMEM_offset_0_alias:
	.zero		0
	.zero		64


//--------------------- .nv.shared._Z18blockadaptN_kernelPKfPfS1_S1_ii --------------------------
	.section	.nv.shared._Z18blockadaptN_kernelPKfPfS1_S1_ii,"aw",@nobits
	.sectionflags	@""
	.align	4
.nv.shared._Z18blockadaptN_kernelPKfPfS1_S1_ii:
	.zero		5124


//--------------------- .nv.constant0._Z13adaptN_kernelPKfPfS1_S1_ii --------------------------
	.section	.nv.constant0._Z13adaptN_kernelPKfPfS1_S1_ii,"a",@progbits
	.sectionflags	@""
	.align	4
.nv.constant0._Z13adaptN_kernelPKfPfS1_S1_ii:
	.zero		936


//--------------------- .nv.constant0._Z18blockadaptN_kernelPKfPfS1_S1_ii --------------------------
	.section	.nv.constant0._Z18blockadaptN_kernelPKfPfS1_S1_ii,"a",@progbits
	.sectionflags	@""
	.align	4
.nv.constant0._Z18blockadaptN_kernelPKfPfS1_S1_ii:
	.zero		936


//--------------------- SYMBOLS --------------------------

	.type		.nv.reservedSmem.offset0,@object
	.size		.nv.reservedSmem.offset0,0x4
	.type		.nv.reservedSmem.cap,@object
	.size		.nv.reservedSmem.cap,0x4
